	.headerflags	@"EF_CUDA_TEXMODE_UNIFIED EF_CUDA_64BIT_ADDRESS EF_CUDA_ACCELERATORS EF_CUDA_SM90 EF_CUDA_VIRTUAL_SM(EF_CUDA_SM90)"
	.elftype	@"ET_EXEC"


//--------------------- .nv.info                  --------------------------
	.section	.nv.info,"",@"SHT_CUDA_INFO"
	.align	4


	//----- nvinfo : EIATTR_REGCOUNT
	.align		4
        /*0000*/ 	.byte	0x04, 0x2f
        /*0002*/ 	.short	(.L_1 - .L_0)
	.align		4
.L_0:
        /*0004*/ 	.word	index@(triton_poi_fused__unsafe_index_add_convolution_mul_sigmoid_sub_59)
        /*0008*/ 	.word	0x00000018


	//----- nvinfo : EIATTR_MIN_STACK_SIZE
	.align		4
.L_1:
        /*000c*/ 	.byte	0x04, 0x12
        /*000e*/ 	.short	(.L_3 - .L_2)
	.align		4
.L_2:
        /*0010*/ 	.word	index@(triton_poi_fused__unsafe_index_add_convolution_mul_sigmoid_sub_59)
        /*0014*/ 	.word	0x00000000


	//----- nvinfo : EIATTR_FRAME_SIZE
	.align		4
.L_3:
        /*0018*/ 	.byte	0x04, 0x11
        /*001a*/ 	.short	(.L_5 - .L_4)
	.align		4
.L_4:
        /*001c*/ 	.word	index@(triton_poi_fused__unsafe_index_add_convolution_mul_sigmoid_sub_59)
        /*0020*/ 	.word	0x00000000


	//----- nvinfo : EIATTR_MIN_STACK_SIZE
	.align		4
.L_5:
        /*0024*/ 	.byte	0x04, 0x12
        /*0026*/ 	.short	(.L_7 - .L_6)
	.align		4
.L_6:
        /*0028*/ 	.word	index@(triton_poi_fused__unsafe_index_add_convolution_mul_sigmoid_sub_59)
        /*002c*/ 	.word	0x00000000
.L_7:


//--------------------- .nv.info.triton_poi_fused__unsafe_index_add_convolution_mul_sigmoid_sub_59 --------------------------
	.section	.nv.info.triton_poi_fused__unsafe_index_add_convolution_mul_sigmoid_sub_59,"",@"SHT_CUDA_INFO"
	.sectionflags	@""
	.align	4


	//----- nvinfo : EIATTR_CUDA_API_VERSION
	.align		4
        /*0000*/ 	.byte	0x04, 0x37
        /*0002*/ 	.short	(.L_9 - .L_8)
.L_8:
        /*0004*/ 	.word	0x0000007c


	//----- nvinfo : EIATTR_KPARAM_INFO
	.align		4
.L_9:
        /*0008*/ 	.byte	0x04, 0x17
        /*000a*/ 	.short	(.L_11 - .L_10)
.L_10:
        /*000c*/ 	.word	0x00000000
        /*0010*/ 	.short	0x0009
        /*0012*/ 	.short	0x0048
        /*0014*/ 	.byte	0x00, 0xf0, 0x11, 0x00


	//----- nvinfo : EIATTR_KPARAM_INFO
	.align		4
.L_11:
        /*0018*/ 	.byte	0x04, 0x17
        /*001a*/ 	.short	(.L_13 - .L_12)
.L_12:
        /*001c*/ 	.word	0x00000000
        /*0020*/ 	.short	0x0008
        /*0022*/ 	.short	0x0040
        /*0024*/ 	.byte	0x00, 0xf4, 0x21, 0x00


	//----- nvinfo : EIATTR_KPARAM_INFO
	.align		4
.L_13:
        /*0028*/ 	.byte	0x04, 0x17
        /*002a*/ 	.short	(.L_15 - .L_14)
.L_14:
        /*002c*/ 	.word	0x00000000
        /*0030*/ 	.short	0x0007
        /*0032*/ 	.short	0x0038
        /*0034*/ 	.byte	0x00, 0xf4, 0x21, 0x00


	//----- nvinfo : EIATTR_KPARAM_INFO
	.align		4
.L_15:
        /*0038*/ 	.byte	0x04, 0x17
        /*003a*/ 	.short	(.L_17 - .L_16)
.L_16:
        /*003c*/ 	.word	0x00000000
        /*0040*/ 	.short	0x0006
        /*0042*/ 	.short	0x0030
        /*0044*/ 	.byte	0x00, 0xf4, 0x21, 0x00


	//----- nvinfo : EIATTR_KPARAM_INFO
	.align		4
.L_17:
        /*0048*/ 	.byte	0x04, 0x17
        /*004a*/ 	.short	(.L_19 - .L_18)
.L_18:
        /*004c*/ 	.word	0x00000000
        /*0050*/ 	.short	0x0005
        /*0052*/ 	.short	0x0028
        /*0054*/ 	.byte	0x00, 0xf4, 0x21, 0x00


	//----- nvinfo : EIATTR_KPARAM_INFO
	.align		4
.L_19:
        /*0058*/ 	.byte	0x04, 0x17
        /*005a*/ 	.short	(.L_21 - .L_20)
.L_20:
        /*005c*/ 	.word	0x00000000
        /*0060*/ 	.short	0x0004
        /*0062*/ 	.short	0x0020
        /*0064*/ 	.byte	0x00, 0xf4, 0x21, 0x00


	//----- nvinfo : EIATTR_KPARAM_INFO
	.align		4
.L_21:
        /*0068*/ 	.byte	0x04, 0x17
        /*006a*/ 	.short	(.L_23 - .L_22)
.L_22:
        /*006c*/ 	.word	0x00000000
        /*0070*/ 	.short	0x0003
        /*0072*/ 	.short	0x0018
        /*0074*/ 	.byte	0x00, 0xf4, 0x21, 0x00


	//----- nvinfo : EIATTR_KPARAM_INFO
	.align		4
.L_23:
        /*0078*/ 	.byte	0x04, 0x17
        /*007a*/ 	.short	(.L_25 - .L_24)
.L_24:
        /*007c*/ 	.word	0x00000000
        /*0080*/ 	.short	0x0002
        /*0082*/ 	.short	0x0010
        /*0084*/ 	.byte	0x00, 0xf4, 0x21, 0x00


	//----- nvinfo : EIATTR_KPARAM_INFO
	.align		4
.L_25:
        /*0088*/ 	.byte	0x04, 0x17
        /*008a*/ 	.short	(.L_27 - .L_26)
.L_26:
        /*008c*/ 	.word	0x00000000
        /*0090*/ 	.short	0x0001
        /*0092*/ 	.short	0x0008
        /*0094*/ 	.byte	0x00, 0xf4, 0x21, 0x00


	//----- nvinfo : EIATTR_KPARAM_INFO
	.align		4
.L_27:
        /*0098*/ 	.byte	0x04, 0x17
        /*009a*/ 	.short	(.L_29 - .L_28)
.L_28:
        /*009c*/ 	.word	0x00000000
        /*00a0*/ 	.short	0x0000
        /*00a2*/ 	.short	0x0000
        /*00a4*/ 	.byte	0x00, 0xf4, 0x21, 0x00


	//----- nvinfo : EIATTR_SPARSE_MMA_MASK
	.align		4
.L_29:
        /*00a8*/ 	.byte	0x03, 0x50
        /*00aa*/ 	.short	0x0000


	//----- nvinfo : EIATTR_MAXREG_COUNT
	.align		4
        /*00ac*/ 	.byte	0x03, 0x1b
        /*00ae*/ 	.short	0x00ff


	//----- nvinfo : EIATTR_EXIT_INSTR_OFFSETS
	.align		4
        /*00b0*/ 	.byte	0x04, 0x1c
        /*00b2*/ 	.short	(.L_31 - .L_30)


	//   ....[0]....
.L_30:
        /*00b4*/ 	.word	0x000006a0


	//----- nvinfo : EIATTR_REQNTID
	.align		4
.L_31:
        /*00b8*/ 	.byte	0x04, 0x10
        /*00ba*/ 	.short	(.L_33 - .L_32)
.L_32:
        /*00bc*/ 	.word	0x00000080
        /*00c0*/ 	.word	0x00000001
        /*00c4*/ 	.word	0x00000001


	//----- nvinfo : EIATTR_CBANK_PARAM_SIZE
	.align		4
.L_33:
        /*00c8*/ 	.byte	0x03, 0x19
        /*00ca*/ 	.short	0x004c


	//----- nvinfo : EIATTR_PARAM_CBANK
	.align		4
        /*00cc*/ 	.byte	0x04, 0x0a
        /*00ce*/ 	.short	(.L_35 - .L_34)
	.align		4
.L_34:
        /*00d0*/ 	.word	index@(.nv.constant0.triton_poi_fused__unsafe_index_add_convolution_mul_sigmoid_sub_59)
        /*00d4*/ 	.short	0x0210
        /*00d6*/ 	.short	0x004c


	//----- nvinfo : EIATTR_SW_WAR
	.align		4
.L_35:
        /*00d8*/ 	.byte	0x04, 0x36
        /*00da*/ 	.short	(.L_37 - .L_36)
.L_36:
        /*00dc*/ 	.word	0x00000008
.L_37:


//--------------------- .nv.callgraph             --------------------------
	.section	.nv.callgraph,"",@"SHT_CUDA_CALLGRAPH"
	.align	4
	.sectionentsize	8
	.align		4
        /*0000*/ 	.word	0x00000000
	.align		4
        /*0004*/ 	.word	0xffffffff
	.align		4
        /*0008*/ 	.word	0x00000000
	.align		4
        /*000c*/ 	.word	0xfffffffe
	.align		4
        /*0010*/ 	.word	0x00000000
	.align		4
        /*0014*/ 	.word	0xfffffffd
	.align		4
        /*0018*/ 	.word	0x00000000
	.align		4
        /*001c*/ 	.word	0xfffffffc


//--------------------- .text.triton_poi_fused__unsafe_index_add_convolution_mul_sigmoid_sub_59 --------------------------
	.section	.text.triton_poi_fused__unsafe_index_add_convolution_mul_sigmoid_sub_59,"ax",@progbits
	.align	128
        .global         triton_poi_fused__unsafe_index_add_convolution_mul_sigmoid_sub_59
        .type           triton_poi_fused__unsafe_index_add_convolution_mul_sigmoid_sub_59,@function
        .size           triton_poi_fused__unsafe_index_add_convolution_mul_sigmoid_sub_59,(.L_x_1 - triton_poi_fused__unsafe_index_add_convolution_mul_sigmoid_sub_59)
        .other          triton_poi_fused__unsafe_index_add_convolution_mul_sigmoid_sub_59,@"STO_CUDA_ENTRY STV_DEFAULT"
triton_poi_fused__unsafe_index_add_convolution_mul_sigmoid_sub_59:
.text.triton_poi_fused__unsafe_index_add_convolution_mul_sigmoid_sub_59:
[----:B------:R-:W-:Y:S01]  /*0000*/  LDC R1, c[0x0][0x28] ;  /* 0x00000a00ff017b82 */ /* 0x000fe20000000800 */
[----:B------:R-:W1:Y:S07]  /*0010*/  S2R R3, SR_TID.X ;  /* 0x0000000000037919 */ /* 0x000e6e0000002100 */
[----:B------:R-:W2:Y:S01]  /*0020*/  LDC.64 R14, c[0x0][0x218] ;  /* 0x00008600ff0e7b82 */ /* 0x000ea20000000a00 */
[----:B------:R-:W-:Y:S01]  /*0030*/  ULDC.64 UR4, c[0x0][0x208] ;  /* 0x0000820000047ab9 */ /* 0x000fe20000000a00 */
[----:B------:R-:W-:Y:S01]  /*0040*/  ULDC.64 UR6, c[0x0][0x228] ;  /* 0x00008a0000067ab9 */ /* 0x000fe20000000a00 */
[----:B------:R-:W3:Y:S05]  /*0050*/  S2R R6, SR_CTAID.X ;  /* 0x0000000000067919 */ /* 0x000eea0000002500 */
[----:B------:R-:W4:Y:S08]  /*0060*/  LDC.64 R12, c[0x0][0x248] ;  /* 0x00009200ff0c7b82 */ /* 0x000f300000000a00 */
[----:B------:R-:W5:Y:S08]  /*0070*/  LDC.64 R4, c[0x0][0x220] ;  /* 0x00008800ff047b82 */ /* 0x000f700000000a00 */
[----:B------:R-:W5:Y:S01]  /*0080*/  LDC.64 R10, c[0x0][0x238] ;  /* 0x00008e00ff0a7b82 */ /* 0x000f620000000a00 */
[----:B-1----:R-:W-:-:S05]  /*0090*/  LOP3.LUT R3, R3, 0x7f, RZ, 0xc0, !PT ;  /* 0x0000007f03037812 */ /* 0x002fca00078ec0ff */
[----:B---3--:R-:W-:-:S05]  /*00a0*/  IMAD R0, R6, 0x80, R3 ;  /* 0x0000008006007824 */ /* 0x008fca00078e0203 */
[----:B------:R-:W-:-:S04]  /*00b0*/  SHF.R.S32.HI R3, RZ, 0x1f, R0 ;  /* 0x0000001fff037819 */ /* 0x000fc80000011400 */
[----:B------:R-:W-:-:S04]  /*00c0*/  LEA.HI R3, R3, R0, RZ, 0x6 ;  /* 0x0000000003037211 */ /* 0x000fc800078f30ff */
[----:B------:R-:W-:Y:S02]  /*00d0*/  SHF.R.S32.HI R2, RZ, 0x6, R3 ;  /* 0x00000006ff027819 */ /* 0x000fe40000011403 */
[----:B------:R-:W-:Y:S02]  /*00e0*/  LOP3.LUT R3, R3, 0xffffffc0, RZ, 0xc0, !PT ;  /* 0xffffffc003037812 */ /* 0x000fe400078ec0ff */
[----:B------:R-:W-:-:S03]  /*00f0*/  LEA.HI R7, R2, R2, RZ, 0x6 ;  /* 0x0000000202077211 */ /* 0x000fc600078f30ff */
[----:B------:R-:W-:Y:S01]  /*0100*/  IMAD.IADD R3, R0, 0x1, -R3 ;  /* 0x0000000100037824 */ /* 0x000fe200078e0a03 */
[----:B------:R-:W-:-:S05]  /*0110*/  LOP3.LUT R7, R7, 0xffffffc0, RZ, 0xc0, !PT ;  /* 0xffffffc007077812 */ /* 0x000fca00078ec0ff */
[----:B------:R-:W-:-:S04]  /*0120*/  IMAD.IADD R2, R2, 0x1, -R7 ;  /* 0x0000000102027824 */ /* 0x000fc800078e0a07 */
[----:B--2---:R-:W-:-:S05]  /*0130*/  IMAD.WIDE R14, R2, 0x8, R14 ;  /* 0x00000008020e7825 */ /* 0x004fca00078e020e */
[----:B------:R-:W2:Y:S01]  /*0140*/  LDG.E.EL.64 R8, desc[UR4][R14.64] ;  /* 0x000000040e087981 */ /* 0x000ea2000c2e1b00 */
[----:B----4-:R-:W-:-:S04]  /*0150*/  IMAD.WIDE R16, R2, 0x8, R12 ;  /* 0x0000000802107825 */ /* 0x010fc800078e020c */
[C---:B-----5:R-:W-:Y:S02]  /*0160*/  IMAD.WIDE R12, R3.reuse, 0x8, R4 ;  /* 0x00000008030c7825 */ /* 0x060fe400078e0204 */
[----:B------:R-:W3:Y:S02]  /*0170*/  LDG.E.EL.64 R4, desc[UR4][R16.64] ;  /* 0x0000000410047981 */ /* 0x000ee4000c2e1b00 */
[----:B0-----:R-:W-:Y:S02]  /*0180*/  IMAD.WIDE R10, R3, 0x8, R10 ;  /* 0x00000008030a7825 */ /* 0x001fe400078e020a */
[----:B------:R-:W4:Y:S04]  /*0190*/  LDG.E.EL.64 R12, desc[UR4][R12.64] ;  /* 0x000000040c0c7981 */ /* 0x000f28000c2e1b00 */
[----:B------:R-:W5:Y:S01]  /*01a0*/  LDG.E.EL.64 R10, desc[UR4][R10.64] ;  /* 0x000000040a0a7981 */ /* 0x000f62000c2e1b00 */
[----:B--2---:R-:W-:-:S04]  /*01b0*/  SHF.R.U32.HI R7, RZ, 0x1d, R9 ;  /* 0x0000001dff077819 */ /* 0x004fc80000011609 */
[----:B------:R-:W-:-:S04]  /*01c0*/  LOP3.LUT R7, R7, 0x4, RZ, 0xc0, !PT ;  /* 0x0000000407077812 */ /* 0x000fc800078ec0ff */
[----:B------:R-:W-:Y:S02]  /*01d0*/  IADD3 R8, P0, R8, R7, RZ ;  /* 0x0000000708087210 */ /* 0x000fe40007f1e0ff */
[----:B---3--:R-:W-:Y:S02]  /*01e0*/  SHF.R.U32.HI R7, RZ, 0x1d, R5 ;  /* 0x0000001dff077819 */ /* 0x008fe40000011605 */
[----:B----4-:R-:W-:Y:S02]  /*01f0*/  LEA R19, P1, R12, UR6, 0x2 ;  /* 0x000000060c137c11 */ /* 0x010fe4000f8210ff */
[----:B------:R-:W-:Y:S02]  /*0200*/  LOP3.LUT R7, R7, 0x4, RZ, 0xc0, !PT ;  /* 0x0000000407077812 */ /* 0x000fe400078ec0ff */
[----:B------:R-:W-:Y:S02]  /*0210*/  SHF.R.U32.HI R14, RZ, 0x1b, R13 ;  /* 0x0000001bff0e7819 */ /* 0x000fe4000001160d */
[----:B------:R-:W-:-:S02]  /*0220*/  IADD3.X R15, RZ, R9, RZ, P0, !PT ;  /* 0x00000009ff0f7210 */ /* 0x000fc400007fe4ff */
[----:B-----5:R-:W-:Y:S02]  /*0230*/  SHF.R.U32.HI R20, RZ, 0x1b, R11 ;  /* 0x0000001bff147819 */ /* 0x020fe4000001160b */
[----:B------:R-:W-:Y:S02]  /*0240*/  LEA.HI.X R9, R12, UR7, R13, 0x2, P1 ;  /* 0x000000070c097c11 */ /* 0x000fe400088f140d */
[----:B------:R-:W-:Y:S02]  /*0250*/  IADD3 R12, P2, R4, R7, RZ ;  /* 0x00000007040c7210 */ /* 0x000fe40007f5e0ff */
[----:B------:R-:W-:Y:S02]  /*0260*/  SHF.R.S32.HI R13, RZ, 0x18, R6 ;  /* 0x00000018ff0d7819 */ /* 0x000fe40000011406 */
[----:B------:R-:W-:Y:S01]  /*0270*/  LOP3.LUT R14, R14, 0x10, RZ, 0xc0, !PT ;  /* 0x000000100e0e7812 */ /* 0x000fe200078ec0ff */
[----:B------:R-:W-:Y:S01]  /*0280*/  IMAD.X R17, RZ, RZ, R5, P2 ;  /* 0x000000ffff117224 */ /* 0x000fe200010e0605 */
[----:B------:R-:W-:Y:S01]  /*0290*/  LEA R7, P0, R10, UR6, 0x2 ;  /* 0x000000060a077c11 */ /* 0x000fe2000f8010ff */
[----:B------:R-:W0:Y:S01]  /*02a0*/  LDC.64 R4, c[0x0][0x230] ;  /* 0x00008c00ff047b82 */ /* 0x000e220000000a00 */
[----:B------:R-:W-:-:S02]  /*02b0*/  LOP3.LUT R20, R20, 0x10, RZ, 0xc0, !PT ;  /* 0x0000001014147812 */ /* 0x000fc400078ec0ff */
[----:B------:R-:W-:Y:S02]  /*02c0*/  SGXT R13, R13, 0x1 ;  /* 0x000000010d0d781a */ /* 0x000fe40000000200 */
[----:B------:R-:W-:Y:S01]  /*02d0*/  IADD3 R14, P1, R14, R19, RZ ;  /* 0x000000130e0e7210 */ /* 0x000fe20007f3e0ff */
[----:B------:R-:W-:Y:S01]  /*02e0*/  IMAD.SHL.U32 R19, R8, 0x10, RZ ;  /* 0x0000001008137824 */ /* 0x000fe200078e00ff */
[----:B------:R-:W-:Y:S02]  /*02f0*/  LEA.HI.X R10, R10, UR7, R11, 0x2, P0 ;  /* 0x000000070a0a7c11 */ /* 0x000fe400080f140b */
[----:B------:R-:W-:Y:S01]  /*0300*/  IADD3 R20, P0, R20, R7, RZ ;  /* 0x0000000714147210 */ /* 0x000fe20007f1e0ff */
[----:B------:R-:W-:Y:S01]  /*0310*/  IMAD.X R21, RZ, RZ, R9, P1 ;  /* 0x000000ffff157224 */ /* 0x000fe200008e0609 */
[----:B------:R-:W-:Y:S01]  /*0320*/  LEA.HI R13, R13, R0, RZ, 0xc ;  /* 0x000000000d0d7211 */ /* 0x000fe200078f60ff */
[----:B------:R-:W1:Y:S01]  /*0330*/  LDC.64 R6, c[0x0][0x240] ;  /* 0x00009000ff067b82 */ /* 0x000e620000000a00 */
[----:B------:R-:W-:Y:S01]  /*0340*/  SHF.L.U64.HI R11, R8, 0x4, R15 ;  /* 0x00000004080b7819 */ /* 0x000fe2000001020f */
[----:B------:R-:W-:Y:S01]  /*0350*/  IMAD.X R9, RZ, RZ, R10, P0 ;  /* 0x000000ffff097224 */ /* 0x000fe200000e060a */
[----:B------:R-:W-:-:S02]  /*0360*/  SHF.L.U64.HI R18, R12, 0x4, R17 ;  /* 0x000000040c127819 */ /* 0x000fc40000010211 */
[----:B------:R-:W-:Y:S02]  /*0370*/  SHF.L.U32 R15, R12, 0x4, RZ ;  /* 0x000000040c0f7819 */ /* 0x000fe400000006ff */
[----:B------:R-:W-:Y:S02]  /*0380*/  IADD3 R12, P2, R20, R19, RZ ;  /* 0x00000013140c7210 */ /* 0x000fe40007f5e0ff */
[----:B------:R-:W-:Y:S02]  /*0390*/  SHF.R.S32.HI R10, RZ, 0xc, R13 ;  /* 0x0000000cff0a7819 */ /* 0x000fe4000001140d */
[----:B------:R-:W-:Y:S01]  /*03a0*/  IADD3 R16, P1, R19, R14, RZ ;  /* 0x0000000e13107210 */ /* 0x000fe20007f3e0ff */
[----:B------:R-:W-:Y:S01]  /*03b0*/  IMAD.X R13, R9, 0x1, R11, P2 ;  /* 0x00000001090d7824 */ /* 0x000fe200010e060b */
[----:B------:R-:W-:Y:S01]  /*03c0*/  IADD3 R14, P3, R15, R14, RZ ;  /* 0x0000000e0f0e7210 */ /* 0x000fe20007f7e0ff */
[----:B------:R-:W-:Y:S01]  /*03d0*/  IMAD.SHL.U32 R19, R10, 0x10, RZ ;  /* 0x000000100a137824 */ /* 0x000fe200078e00ff */
[----:B------:R-:W-:Y:S01]  /*03e0*/  IADD3 R8, P4, R15, R20, RZ ;  /* 0x000000140f087210 */ /* 0x000fe20007f9e0ff */
[----:B0-----:R-:W2:Y:S01]  /*03f0*/  LDG.E R4, desc[UR4][R4.64] ;  /* 0x0000000404047981 */ /* 0x001ea2000c1e1900 */
[----:B------:R-:W-:Y:S01]  /*0400*/  IADD3.X R17, R11, R21, RZ, P1, !PT ;  /* 0x000000150b117210 */ /* 0x000fe20000ffe4ff */
[----:B------:R-:W-:Y:S01]  /*0410*/  IMAD.X R15, R18, 0x1, R21, P3 ;  /* 0x00000001120f7824 */ /* 0x000fe200018e0615 */
[----:B------:R-:W0:Y:S01]  /*0420*/  LDC.64 R10, c[0x0][0x250] ;  /* 0x00009400ff0a7b82 */ /* 0x000e220000000a00 */
[----:B------:R-:W-:Y:S01]  /*0430*/  IADD3.X R9, R18, R9, RZ, P4, !PT ;  /* 0x0000000912097210 */ /* 0x000fe200027fe4ff */
[----:B------:R-:W-:-:S04]  /*0440*/  IMAD.WIDE R12, R19, 0x4, R12 ;  /* 0x00000004130c7825 */ /* 0x000fc800078e020c */
[C---:B------:R-:W-:Y:S02]  /*0450*/  IMAD.WIDE R16, R19.reuse, 0x4, R16 ;  /* 0x0000000413107825 */ /* 0x040fe400078e0210 */
[----:B------:R-:W2:Y:S02]  /*0460*/  LDG.E.EL R13, desc[UR4][R12.64] ;  /* 0x000000040c0d7981 */ /* 0x000ea4000c2e1900 */
[C---:B------:R-:W-:Y:S02]  /*0470*/  IMAD.WIDE R14, R19.reuse, 0x4, R14 ;  /* 0x00000004130e7825 */ /* 0x040fe400078e020e */
[----:B------:R-:W3:Y:S02]  /*0480*/  LDG.E.EL R17, desc[UR4][R16.64] ;  /* 0x0000000410117981 */ /* 0x000ee4000c2e1900 */
[----:B------:R-:W-:Y:S02]  /*0490*/  IMAD.WIDE R8, R19, 0x4, R8 ;  /* 0x0000000413087825 */ /* 0x000fe400078e0208 */
[----:B------:R-:W4:Y:S02]  /*04a0*/  LDG.E.EL R15, desc[UR4][R14.64] ;  /* 0x000000040e0f7981 */ /* 0x000f24000c2e1900 */
[----:B-1----:R-:W-:-:S02]  /*04b0*/  IMAD.WIDE R6, R3, 0x4, R6 ;  /* 0x0000000403067825 */ /* 0x002fc400078e0206 */
[----:B------:R-:W5:Y:S04]  /*04c0*/  LDG.E.EL R9, desc[UR4][R8.64] ;  /* 0x0000000408097981 */ /* 0x000f68000c2e1900 */
[----:B------:R-:W5:Y:S01]  /*04d0*/  LDG.E.EL R6, desc[UR4][R6.64] ;  /* 0x0000000406067981 */ /* 0x000f62000c2e1900 */
[----:B0-----:R-:W-:-:S06]  /*04e0*/  IMAD.WIDE R10, R2, 0x4, R10 ;  /* 0x00000004020a7825 */ /* 0x001fcc00078e020a */
[----:B------:R-:W5:Y:S01]  /*04f0*/  LDG.E.EL R10, desc[UR4][R10.64] ;  /* 0x000000040a0a7981 */ /* 0x000f62000c2e1900 */
[C---:B--2---:R-:W-:Y:S01]  /*0500*/  FADD R2, R4.reuse, R13 ;  /* 0x0000000d04027221 */ /* 0x044fe20000000000 */
[C---:B---3--:R-:W-:Y:S01]  /*0510*/  FADD R3, R4.reuse, R17 ;  /* 0x0000001104037221 */ /* 0x048fe20000000000 */
[C---:B----4-:R-:W-:Y:S01]  /*0520*/  FADD R19, R4.reuse, R15 ;  /* 0x0000000f04137221 */ /* 0x050fe20000000000 */
[----:B-----5:R-:W-:Y:S02]  /*0530*/  FADD R4, R4, R9 ;  /* 0x0000000904047221 */ /* 0x020fe40000000000 */
[----:B------:R-:W-:Y:S02]  /*0540*/  FADD R2, -R3, R2 ;  /* 0x0000000203027221 */ /* 0x000fe40000000100 */
[----:B------:R-:W-:Y:S02]  /*0550*/  FADD R4, -R19, R4 ;  /* 0x0000000413047221 */ /* 0x000fe40000000100 */
[----:B------:R-:W-:-:S02]  /*0560*/  FFMA R3, R6, R2, R3 ;  /* 0x0000000206037223 */ /* 0x000fc40000000003 */
[----:B------:R-:W-:-:S04]  /*0570*/  FFMA R4, R6, R4, R19 ;  /* 0x0000000406047223 */ /* 0x000fc80000000013 */
[----:B------:R-:W-:-:S04]  /*0580*/  FADD R4, -R3, R4 ;  /* 0x0000000403047221 */ /* 0x000fc80000000100 */
[----:B------:R-:W-:-:S04]  /*0590*/  FFMA R4, R10, R4, R3 ;  /* 0x000000040a047223 */ /* 0x000fc80000000003 */
[----:B------:R-:W-:-:S04]  /*05a0*/  FADD R4, RZ, -R4 ;  /* 0x80000004ff047221 */ /* 0x000fc80000000000 */
[----:B------:R-:W-:-:S05]  /*05b0*/  FMUL R4, R4, 1.4426950216293334961 ;  /* 0x3fb8aa3b04047820 */ /* 0x000fca0000400000 */
[----:B------:R-:W-:-:S13]  /*05c0*/  FSETP.GEU.AND P0, PT, R4, -126, PT ;  /* 0xc2fc00000400780b */ /* 0x000fda0003f0e000 */
[----:B------:R-:W-:-:S04]  /*05d0*/  @!P0 FMUL R4, R4, 0.5 ;  /* 0x3f00000004048820 */ /* 0x000fc80000400000 */
[----:B------:R-:W0:Y:S02]  /*05e0*/  MUFU.EX2 R2, R4 ;  /* 0x0000000400027308 */ /* 0x000e240000000800 */
[----:B0-----:R-:W-:-:S04]  /*05f0*/  @!P0 FMUL R2, R2, R2 ;  /* 0x0000000202028220 */ /* 0x001fc80000400000 */
[----:B------:R-:W-:Y:S02]  /*0600*/  FADD R5, R2, 1 ;  /* 0x3f80000002057421 */ /* 0x000fe40000000000 */
[----:B------:R-:W0:Y:S03]  /*0610*/  LDC.64 R2, c[0x0][0x210] ;  /* 0x00008400ff027b82 */ /* 0x000e260000000a00 */
[----:B------:R-:W-:Y:S01]  /*0620*/  FSETP.GT.AND P0, PT, R5, 8.50705917302346158658e+37, PT ;  /* 0x7e8000000500780b */ /* 0x000fe20003f04000 */
[----:B------:R-:W-:-:S12]  /*0630*/  HFMA2.MMA R6, -RZ, RZ, 1.625, 0 ;  /* 0x3e800000ff067435 */ /* 0x000fd800000001ff */
[----:B------:R-:W-:-:S06]  /*0640*/  @P0 FMUL R5, R5, 0.25 ;  /* 0x3e80000005050820 */ /* 0x000fcc0000400000 */
[----:B------:R-:W1:Y:S01]  /*0650*/  MUFU.RCP R5, R5 ;  /* 0x0000000500057308 */ /* 0x000e620000001000 */
[----:B------:R-:W-:Y:S01]  /*0660*/  FSEL R6, R6, 1, P0 ;  /* 0x3f80000006067808 */ /* 0x000fe20000000000 */
[----:B0-----:R-:W-:-:S04]  /*0670*/  IMAD.WIDE R2, R0, 0x4, R2 ;  /* 0x0000000400027825 */ /* 0x001fc800078e0202 */
[----:B-1----:R-:W-:-:S05]  /*0680*/  FMUL R7, R5, R6 ;  /* 0x0000000605077220 */ /* 0x002fca0000400000 */
[----:B------:R-:W-:Y:S01]  /*0690*/  STG.E desc[UR4][R2.64], R7 ;  /* 0x0000000702007986 */ /* 0x000fe2000c101904 */
[----:B------:R-:W-:Y:S05]  /*06a0*/  EXIT ;  /* 0x000000000000794d */ /* 0x000fea0003800000 */
.L_x_0:
[----:B------:R-:W-:-:S00]  /*06b0*/  BRA `(.L_x_0) ;  /* 0xfffffffc00fc7947 */ /* 0x000fc0000383ffff */
[----:B------:R-:W-:-:S00]  /*06c0*/  NOP ;  /* 0x0000000000007918 */ /* 0x000fc00000000000 */
        /* <DEDUP_REMOVED lines=11> */
.L_x_1:


//--------------------- .nv.constant0.triton_poi_fused__unsafe_index_add_convolution_mul_sigmoid_sub_59 --------------------------
	.section	.nv.constant0.triton_poi_fused__unsafe_index_add_convolution_mul_sigmoid_sub_59,"a",@progbits
	.sectionflags	@""
	.align	4
.nv.constant0.triton_poi_fused__unsafe_index_add_convolution_mul_sigmoid_sub_59:
	.zero		604
